//
// Generated by NVIDIA NVVM Compiler
//
// Compiler Build ID: CL-36424714
// Cuda compilation tools, release 13.0, V13.0.88
// Based on NVVM 20.0.0
//

.version 9.0
.target sm_100
.address_size 64

	// .globl	_Z6sumAllPi
.extern .func  (.param .b32 func_retval0) vprintf
(
	.param .b64 vprintf_param_0,
	.param .b64 vprintf_param_1
)
;
// _ZZ6sumAllPiE6shared has been demoted
.global .align 1 .b8 $str[4] = {37, 105, 10};

.visible .entry _Z6sumAllPi(
	.param .u64 .ptr .align 1 _Z6sumAllPi_param_0
)
{
	.local .align 8 .b8 	__local_depot0[8];
	.reg .b64 	%SP;
	.reg .b64 	%SPL;
	.reg .b32 	%r<7>;
	.reg .b64 	%rd<7>;
	// demoted variable
	.shared .align 4 .u32 _ZZ6sumAllPiE6shared;
	mov.u64 	%SPL, __local_depot0;
	cvta.local.u64 	%SP, %SPL;
	ld.param.u64 	%rd1, [_Z6sumAllPi_param_0];
	cvta.to.global.u64 	%rd2, %rd1;
	add.u64 	%rd3, %SP, 0;
	add.u64 	%rd4, %SPL, 0;
	mov.u32 	%r1, %tid.x;
	ld.shared.u32 	%r2, [_ZZ6sumAllPiE6shared];
	add.s32 	%r3, %r2, %r1;
	st.shared.u32 	[_ZZ6sumAllPiE6shared], %r3;
	st.local.u32 	[%rd4], %r1;
	mov.u64 	%rd5, $str;
	cvta.global.u64 	%rd6, %rd5;
	{ // callseq 0, 0
	.param .b64 param0;
	st.param.b64 	[param0], %rd6;
	.param .b64 param1;
	st.param.b64 	[param1], %rd3;
	.param .b32 retval0;
	call.uni (retval0), 
	vprintf, 
	(
	param0, 
	param1
	);
	ld.param.b32 	%r4, [retval0];
	} // callseq 0
	bar.sync 	0;
	ld.shared.u32 	%r6, [_ZZ6sumAllPiE6shared];
	st.global.u32 	[%rd2], %r6;
	ret;

}


// ===== COMPILED SASS (sm_100) =====

	.target	sm_100

	.elftype	@"ET_EXEC"


//--------------------- .note.nv.tkinfo           --------------------------
	.section	.note.nv.tkinfo,"",@"SHT_NOTE"
	.sectionflags	@"SHF_NOTE_NV_TKINFO"
	.tkinfo
        /*0018*/ 	.word	0x00000002
        /*0030*/ 	.string	""
        /*0030*/ 	.string	"ptxas"
        /*0030*/ 	.string	"Cuda compilation tools, release 13.0, V13.0.88"
        /*0030*/ 	.string	"Build cuda_13.0.r13.0/compiler.36424714_0"
        /*0030*/ 	.string	"-arch sm_100 -m 64 "



//--------------------- .note.nv.cuinfo           --------------------------
	.section	.note.nv.cuinfo,"",@"SHT_NOTE"
	.sectionflags	@"SHF_NOTE_NV_CUINFO"
        /*0018*/ 	.short	0x0002
        /*001a*/ 	.short	0x0064
        /*001c*/ 	.short	0x0082
	.zero		2


//--------------------- .nv.info                  --------------------------
	.section	.nv.info,"",@"SHT_CUDA_INFO"
	.align	4


	//----- nvinfo : EIATTR_REGCOUNT
	.align		4
        /*0000*/ 	.byte	0x04, 0x2f
        /*0002*/ 	.short	(.L_2 - .L_1)
	.align		4
.L_1:
        /*0004*/ 	.word	index@(_Z6sumAllPi)
        /*0008*/ 	.word	0x00000018


	//----- nvinfo : EIATTR_FRAME_SIZE
	.align		4
.L_2:
        /*000c*/ 	.byte	0x04, 0x11
        /*000e*/ 	.short	(.L_4 - .L_3)
	.align		4
.L_3:
        /*0010*/ 	.word	index@(_Z6sumAllPi)
        /*0014*/ 	.word	0x00000008


	//----- nvinfo : EIATTR_MIN_STACK_SIZE
	.align		4
.L_4:
        /*0018*/ 	.byte	0x04, 0x12
        /*001a*/ 	.short	(.L_6 - .L_5)
	.align		4
.L_5:
        /*001c*/ 	.word	index@(_Z6sumAllPi)
        /*0020*/ 	.word	0x00000008
.L_6:


//--------------------- .nv.compat                --------------------------
	.section	.nv.compat,"",@"SHT_CUDA_COMPAT_INFO"
	.align	4
        /*0000*/ 	.byte	0x02, 0x09, 0x00, 0x00, 0x02, 0x02, 0x01, 0x00, 0x02, 0x05, 0x05, 0x00, 0x03, 0x07, 0x01, 0x01
        /*0010*/ 	.byte	0x02, 0x03, 0x00, 0x00, 0x02, 0x06, 0x01, 0x00, 0x04, 0x0b, 0x08, 0x00, 0x09, 0x00, 0x00, 0x00
        /*0020*/ 	.byte	0x00, 0x00, 0x00, 0x00


//--------------------- .nv.info._Z6sumAllPi      --------------------------
	.section	.nv.info._Z6sumAllPi,"",@"SHT_CUDA_INFO"
	.sectionflags	@""
	.align	4


	//----- nvinfo : EIATTR_CUDA_API_VERSION
	.align		4
        /*0000*/ 	.byte	0x04, 0x37
        /*0002*/ 	.short	(.L_8 - .L_7)
.L_7:
        /*0004*/ 	.word	0x00000082


	//----- nvinfo : EIATTR_KPARAM_INFO
	.align		4
.L_8:
        /*0008*/ 	.byte	0x04, 0x17
        /*000a*/ 	.short	(.L_10 - .L_9)
.L_9:
        /*000c*/ 	.word	0x00000000
        /*0010*/ 	.short	0x0000
        /*0012*/ 	.short	0x0000
        /*0014*/ 	.byte	0x00, 0xf5, 0x21, 0x00


	//----- nvinfo : EIATTR_SPARSE_MMA_MASK
	.align		4
.L_10:
        /*0018*/ 	.byte	0x03, 0x50
        /*001a*/ 	.short	0x0000


	//----- nvinfo : EIATTR_MAXREG_COUNT
	.align		4
        /*001c*/ 	.byte	0x03, 0x1b
        /*001e*/ 	.short	0x00ff


	//----- nvinfo : EIATTR_NUM_BARRIERS
	.align		4
        /*0020*/ 	.byte	0x02, 0x4c
        /*0022*/ 	.byte	0x01
	.zero		1


	//----- nvinfo : EIATTR_EXTERNS
	.align		4
        /*0024*/ 	.byte	0x04, 0x0f
        /*0026*/ 	.short	(.L_12 - .L_11)


	//   ....[0]....
	.align		4
.L_11:
        /*0028*/ 	.word	index@(vprintf)


	//----- nvinfo : EIATTR_MERCURY_ISA_VERSION
	.align		4
.L_12:
        /*002c*/ 	.byte	0x03, 0x5f
        /*002e*/ 	.short	0x0101


	//----- nvinfo : EIATTR_VRC_CTA_INIT_COUNT
	.align		4
        /*0030*/ 	.byte	0x02, 0x4a
	.zero		1
	.zero		1


	//----- nvinfo : EIATTR_SYSCALL_OFFSETS
	.align		4
        /*0034*/ 	.byte	0x04, 0x46
        /*0036*/ 	.short	(.L_14 - .L_13)


	//   ....[0]....
.L_13:
        /*0038*/ 	.word	0x00000150


	//----- nvinfo : EIATTR_EXIT_INSTR_OFFSETS
	.align		4
.L_14:
        /*003c*/ 	.byte	0x04, 0x1c
        /*003e*/ 	.short	(.L_16 - .L_15)


	//   ....[0]....
.L_15:
        /*0040*/ 	.word	0x000001e0


	//----- nvinfo : EIATTR_CBANK_PARAM_SIZE
	.align		4
.L_16:
        /*0044*/ 	.byte	0x03, 0x19
        /*0046*/ 	.short	0x0008


	//----- nvinfo : EIATTR_PARAM_CBANK
	.align		4
        /*0048*/ 	.byte	0x04, 0x0a
        /*004a*/ 	.short	(.L_18 - .L_17)
	.align		4
.L_17:
        /*004c*/ 	.word	index@(.nv.constant0._Z6sumAllPi)
        /*0050*/ 	.short	0x0380
        /*0052*/ 	.short	0x0008


	//----- nvinfo : EIATTR_SW_WAR
	.align		4
.L_18:
        /*0054*/ 	.byte	0x04, 0x36
        /*0056*/ 	.short	(.L_20 - .L_19)
.L_19:
        /*0058*/ 	.word	0x00000008
.L_20:


//--------------------- .nv.callgraph             --------------------------
	.section	.nv.callgraph,"",@"SHT_CUDA_CALLGRAPH"
	.align	4
	.sectionentsize	8
	.align		4
        /*0000*/ 	.word	0x00000000
	.align		4
        /*0004*/ 	.word	0xffffffff
	.align		4
        /*0008*/ 	.word	index@(_Z6sumAllPi)
	.align		4
        /*000c*/ 	.word	index@(vprintf)
	.align		4
        /*0010*/ 	.word	0x00000000
	.align		4
        /*0014*/ 	.word	0xfffffffe
	.align		4
        /*0018*/ 	.word	0x00000000
	.align		4
        /*001c*/ 	.word	0xfffffffd
	.align		4
        /*0020*/ 	.word	0x00000000
	.align		4
        /*0024*/ 	.word	0xfffffffc


//--------------------- .nv.constant4             --------------------------
	.section	.nv.constant4,"a",@progbits
	.align	8
	.align		8
.nv.constant4:
        /*0000*/ 	.dword	vprintf
	.align		8
        /*0008*/ 	.dword	$str


//--------------------- .text._Z6sumAllPi         --------------------------
	.section	.text._Z6sumAllPi,"ax",@progbits
	.align	128
        .global         _Z6sumAllPi
        .type           _Z6sumAllPi,@function
        .size           _Z6sumAllPi,(.L_x_2 - _Z6sumAllPi)
        .other          _Z6sumAllPi,@"STO_CUDA_ENTRY STV_DEFAULT"
_Z6sumAllPi:
.text._Z6sumAllPi:
[----:B------:R-:W0:Y:S08]  /*0000*/  LDC R1, c[0x0][0x37c] ;  /* 0x0000df00ff017b82 */ /* 0x000e300000000800 */
[----:B------:R-:W1:Y:S01]  /*0010*/  S2UR UR5, SR_CgaCtaId ;  /* 0x00000000000579c3 */ /* 0x000e620000008800 */
[----:B------:R-:W-:Y:S01]  /*0020*/  UMOV UR4, 0x400 ;  /* 0x0000040000047882 */ /* 0x000fe20000000000 */
[----:B------:R-:W2:Y:S01]  /*0030*/  S2R R8, SR_TID.X ;  /* 0x0000000000087919 */ /* 0x000ea20000002100 */
[----:B------:R-:W-:Y:S01]  /*0040*/  MOV R2, 0x0 ;  /* 0x0000000000027802 */ /* 0x000fe20000000f00 */
[----:B0-----:R-:W-:Y:S01]  /*0050*/  VIADD R1, R1, 0xfffffff8 ;  /* 0xfffffff801017836 */ /* 0x001fe20000000000 */
[----:B------:R-:W0:Y:S01]  /*0060*/  LDCU.64 UR6, c[0x4][0x8] ;  /* 0x01000100ff0677ac */ /* 0x000e220008000a00 */
[----:B------:R-:W3:Y:S01]  /*0070*/  LDCU.64 UR36, c[0x0][0x358] ;  /* 0x00006b00ff2477ac */ /* 0x000ee20008000a00 */
[----:B0-----:R-:W-:Y:S01]  /*0080*/  MOV R4, UR6 ;  /* 0x0000000600047c02 */ /* 0x001fe20008000f00 */
[----:B-1----:R-:W-:Y:S01]  /*0090*/  ULEA UR4, UR5, UR4, 0x18 ;  /* 0x0000000405047291 */ /* 0x002fe2000f8ec0ff */
[----:B------:R-:W-:Y:S01]  /*00a0*/  IMAD.U32 R5, RZ, RZ, UR7 ;  /* 0x00000007ff057e24 */ /* 0x000fe2000f8e00ff */
[----:B------:R-:W0:Y:S07]  /*00b0*/  LDCU UR5, c[0x0][0x2f8] ;  /* 0x00005f00ff0577ac */ /* 0x000e2e0008000800 */
[----:B------:R-:W1:Y:S04]  /*00c0*/  LDS R3, [UR4] ;  /* 0x00000004ff037984 */ /* 0x000e680008000800 */
[----:B--2---:R2:W-:Y:S01]  /*00d0*/  STL [R1], R8 ;  /* 0x0000000801007387 */ /* 0x0045e20000100800 */
[----:B0-----:R-:W-:Y:S01]  /*00e0*/  IADD3 R6, P0, PT, R1, UR5, RZ ;  /* 0x0000000501067c10 */ /* 0x001fe2000ff1e0ff */
[----:B-1----:R-:W-:-:S02]  /*00f0*/  IMAD.IADD R0, R3, 0x1, R8 ;  /* 0x0000000103007824 */ /* 0x002fc400078e0208 */
[----:B------:R-:W0:Y:S03]  /*0100*/  LDC.64 R2, c[0x4][R2] ;  /* 0x0100000002027b82 */ /* 0x000e260000000a00 */
[----:B------:R2:W-:Y:S01]  /*0110*/  STS [UR4], R0 ;  /* 0x00000000ff007988 */ /* 0x0005e20008000804 */
[----:B------:R-:W1:Y:S02]  /*0120*/  LDCU UR4, c[0x0][0x2fc] ;  /* 0x00005f80ff0477ac */ /* 0x000e640008000800 */
[----:B-123--:R-:W-:-:S07]  /*0130*/  IADD3.X R7, PT, PT, RZ, UR4, RZ, P0, !PT ;  /* 0x00000004ff077c10 */ /* 0x00efce00087fe4ff */
[----:B------:R-:W-:-:S07]  /*0140*/  LEPC R20, `(.L_x_0) ;  /* 0x000000001014794e */ /* 0x000fce0000000000 */
[----:B0-----:R-:W-:Y:S05]  /*0150*/  CALL.ABS.NOINC R2 ;  /* 0x0000000002007343 */ /* 0x001fea0003c00000 */
.L_x_0:
[----:B------:R-:W-:Y:S05]  /*0160*/  WARPSYNC.ALL ;  /* 0x0000000000007948 */ /* 0x000fea0003800000 */
[----:B------:R-:W0:Y:S08]  /*0170*/  S2UR UR5, SR_CgaCtaId ;  /* 0x00000000000579c3 */ /* 0x000e300000008800 */
[----:B------:R-:W-:Y:S06]  /*0180*/  BAR.SYNC.DEFER_BLOCKING 0x0 ;  /* 0x0000000000007b1d */ /* 0x000fec0000010000 */
[----:B------:R-:W-:-:S02]  /*0190*/  UMOV UR4, 0x400 ;  /* 0x0000040000047882 */ /* 0x000fc40000000000 */
[----:B------:R-:W1:Y:S01]  /*01a0*/  LDC.64 R2, c[0x0][0x380] ;  /* 0x0000e000ff027b82 */ /* 0x000e620000000a00 */
[----:B0-----:R-:W-:-:S09]  /*01b0*/  ULEA UR4, UR5, UR4, 0x18 ;  /* 0x0000000405047291 */ /* 0x001fd2000f8ec0ff */
[----:B------:R-:W1:Y:S04]  /*01c0*/  LDS R5, [UR4] ;  /* 0x00000004ff057984 */ /* 0x000e680008000800 */
[----:B-1----:R-:W-:Y:S01]  /*01d0*/  STG.E desc[UR36][R2.64], R5 ;  /* 0x0000000502007986 */ /* 0x002fe2000c101924 */
[----:B------:R-:W-:Y:S05]  /*01e0*/  EXIT ;  /* 0x000000000000794d */ /* 0x000fea0003800000 */
.L_x_1:
[----:B------:R-:W-:-:S00]  /*01f0*/  BRA `(.L_x_1) ;  /* 0xfffffffc00fc7947 */ /* 0x000fc0000383ffff */
[----:B------:R-:W-:-:S00]  /*0200*/  NOP ;  /* 0x0000000000007918 */ /* 0x000fc00000000000 */
[----:B------:R-:W-:-:S00]  /*0210*/  NOP ;  /* 0x0000000000007918 */ /* 0x000fc00000000000 */
[----:B------:R-:W-:-:S00]  /*0220*/  NOP ;  /* 0x0000000000007918 */ /* 0x000fc00000000000 */
[----:B------:R-:W-:-:S00]  /*0230*/  NOP ;  /* 0x0000000000007918 */ /* 0x000fc00000000000 */
[----:B------:R-:W-:-:S00]  /*0240*/  NOP ;  /* 0x0000000000007918 */ /* 0x000fc00000000000 */
[----:B------:R-:W-:-:S00]  /*0250*/  NOP ;  /* 0x0000000000007918 */ /* 0x000fc00000000000 */
[----:B------:R-:W-:-:S00]  /*0260*/  NOP ;  /* 0x0000000000007918 */ /* 0x000fc00000000000 */
[----:B------:R-:W-:-:S00]  /*0270*/  NOP ;  /* 0x0000000000007918 */ /* 0x000fc00000000000 */
.L_x_2:


//--------------------- .nv.global.init           --------------------------
	.section	.nv.global.init,"aw",@progbits
.nv.global.init:
	.type		$str,@object
	.size		$str,(.L_0 - $str)
$str:
        /*0000*/ 	.byte	0x25, 0x69, 0x0a, 0x00
.L_0:


//--------------------- .nv.shared._Z6sumAllPi    --------------------------
	.section	.nv.shared._Z6sumAllPi,"aw",@nobits
	.sectionflags	@""
	.align	4
.nv.shared._Z6sumAllPi:
	.zero		1028


//--------------------- .nv.shared.reserved.0     --------------------------
	.section	.nv.shared.reserved.0,"aw",@nobits
	.weak		__nv_reservedSMEM_offset_0_alias
	.size		__nv_reservedSMEM_offset_0_alias, 0, 64
	.other		__nv_reservedSMEM_offset_0_alias,@"STO_CUDA_RESERVED_SHARED STV_DEFAULT"
__nv_reservedSMEM_offset_0_alias:
	.zero		0
	.zero		64


//--------------------- .nv.constant0._Z6sumAllPi --------------------------
	.section	.nv.constant0._Z6sumAllPi,"a",@progbits
	.sectionflags	@""
	.align	4
.nv.constant0._Z6sumAllPi:
	.zero		904


//--------------------- SYMBOLS --------------------------

	.type		.nv.reservedSmem.offset0,@object
	.size		.nv.reservedSmem.offset0,0x4
	.type		.nv.reservedSmem.cap,@object
	.size		.nv.reservedSmem.cap,0x4
	.type		vprintf,@function
